	.headerflags	@"EF_CUDA_TEXMODE_UNIFIED EF_CUDA_64BIT_ADDRESS EF_CUDA_ACCELERATORS EF_CUDA_SM90 EF_CUDA_VIRTUAL_SM(EF_CUDA_SM90)"
	.elftype	@"ET_EXEC"


//--------------------- .nv.info                  --------------------------
	.section	.nv.info,"",@"SHT_CUDA_INFO"
	.align	4


	//----- nvinfo : EIATTR_REGCOUNT
	.align		4
        /*0000*/ 	.byte	0x04, 0x2f
        /*0002*/ 	.short	(.L_1 - .L_0)
	.align		4
.L_0:
        /*0004*/ 	.word	index@(triton_poi_fused_convolution_relu_15)
        /*0008*/ 	.word	0x00000018


	//----- nvinfo : EIATTR_MIN_STACK_SIZE
	.align		4
.L_1:
        /*000c*/ 	.byte	0x04, 0x12
        /*000e*/ 	.short	(.L_3 - .L_2)
	.align		4
.L_2:
        /*0010*/ 	.word	index@(triton_poi_fused_convolution_relu_15)
        /*0014*/ 	.word	0x00000000


	//----- nvinfo : EIATTR_FRAME_SIZE
	.align		4
.L_3:
        /*0018*/ 	.byte	0x04, 0x11
        /*001a*/ 	.short	(.L_5 - .L_4)
	.align		4
.L_4:
        /*001c*/ 	.word	index@(triton_poi_fused_convolution_relu_15)
        /*0020*/ 	.word	0x00000000


	//----- nvinfo : EIATTR_MIN_STACK_SIZE
	.align		4
.L_5:
        /*0024*/ 	.byte	0x04, 0x12
        /*0026*/ 	.short	(.L_7 - .L_6)
	.align		4
.L_6:
        /*0028*/ 	.word	index@(triton_poi_fused_convolution_relu_15)
        /*002c*/ 	.word	0x00000000
.L_7:


//--------------------- .nv.info.triton_poi_fused_convolution_relu_15 --------------------------
	.section	.nv.info.triton_poi_fused_convolution_relu_15,"",@"SHT_CUDA_INFO"
	.sectionflags	@""
	.align	4


	//----- nvinfo : EIATTR_CUDA_API_VERSION
	.align		4
        /*0000*/ 	.byte	0x04, 0x37
        /*0002*/ 	.short	(.L_9 - .L_8)
.L_8:
        /*0004*/ 	.word	0x0000007c


	//----- nvinfo : EIATTR_KPARAM_INFO
	.align		4
.L_9:
        /*0008*/ 	.byte	0x04, 0x17
        /*000a*/ 	.short	(.L_11 - .L_10)
.L_10:
        /*000c*/ 	.word	0x00000000
        /*0010*/ 	.short	0x0002
        /*0012*/ 	.short	0x0010
        /*0014*/ 	.byte	0x00, 0xf0, 0x11, 0x00


	//----- nvinfo : EIATTR_KPARAM_INFO
	.align		4
.L_11:
        /*0018*/ 	.byte	0x04, 0x17
        /*001a*/ 	.short	(.L_13 - .L_12)
.L_12:
        /*001c*/ 	.word	0x00000000
        /*0020*/ 	.short	0x0001
        /*0022*/ 	.short	0x0008
        /*0024*/ 	.byte	0x00, 0xf4, 0x21, 0x00


	//----- nvinfo : EIATTR_KPARAM_INFO
	.align		4
.L_13:
        /*0028*/ 	.byte	0x04, 0x17
        /*002a*/ 	.short	(.L_15 - .L_14)
.L_14:
        /*002c*/ 	.word	0x00000000
        /*0030*/ 	.short	0x0000
        /*0032*/ 	.short	0x0000
        /*0034*/ 	.byte	0x00, 0xf4, 0x21, 0x00


	//----- nvinfo : EIATTR_SPARSE_MMA_MASK
	.align		4
.L_15:
        /*0038*/ 	.byte	0x03, 0x50
        /*003a*/ 	.short	0x0000


	//----- nvinfo : EIATTR_MAXREG_COUNT
	.align		4
        /*003c*/ 	.byte	0x03, 0x1b
        /*003e*/ 	.short	0x00ff


	//----- nvinfo : EIATTR_EXIT_INSTR_OFFSETS
	.align		4
        /*0040*/ 	.byte	0x04, 0x1c
        /*0042*/ 	.short	(.L_17 - .L_16)


	//   ....[0]....
.L_16:
        /*0044*/ 	.word	0x00000380


	//   ....[1]....
        /*0048*/ 	.word	0x000003a0


	//----- nvinfo : EIATTR_REQNTID
	.align		4
.L_17:
        /*004c*/ 	.byte	0x04, 0x10
        /*004e*/ 	.short	(.L_19 - .L_18)
.L_18:
        /*0050*/ 	.word	0x00000080
        /*0054*/ 	.word	0x00000001
        /*0058*/ 	.word	0x00000001


	//----- nvinfo : EIATTR_CBANK_PARAM_SIZE
	.align		4
.L_19:
        /*005c*/ 	.byte	0x03, 0x19
        /*005e*/ 	.short	0x0014


	//----- nvinfo : EIATTR_PARAM_CBANK
	.align		4
        /*0060*/ 	.byte	0x04, 0x0a
        /*0062*/ 	.short	(.L_21 - .L_20)
	.align		4
.L_20:
        /*0064*/ 	.word	index@(.nv.constant0.triton_poi_fused_convolution_relu_15)
        /*0068*/ 	.short	0x0210
        /*006a*/ 	.short	0x0014


	//----- nvinfo : EIATTR_SW_WAR
	.align		4
.L_21:
        /*006c*/ 	.byte	0x04, 0x36
        /*006e*/ 	.short	(.L_23 - .L_22)
.L_22:
        /*0070*/ 	.word	0x00000008
.L_23:


//--------------------- .nv.callgraph             --------------------------
	.section	.nv.callgraph,"",@"SHT_CUDA_CALLGRAPH"
	.align	4
	.sectionentsize	8
	.align		4
        /*0000*/ 	.word	0x00000000
	.align		4
        /*0004*/ 	.word	0xffffffff
	.align		4
        /*0008*/ 	.word	0x00000000
	.align		4
        /*000c*/ 	.word	0xfffffffe
	.align		4
        /*0010*/ 	.word	0x00000000
	.align		4
        /*0014*/ 	.word	0xfffffffd
	.align		4
        /*0018*/ 	.word	0x00000000
	.align		4
        /*001c*/ 	.word	0xfffffffc


//--------------------- .text.triton_poi_fused_convolution_relu_15 --------------------------
	.section	.text.triton_poi_fused_convolution_relu_15,"ax",@progbits
	.align	128
        .global         triton_poi_fused_convolution_relu_15
        .type           triton_poi_fused_convolution_relu_15,@function
        .size           triton_poi_fused_convolution_relu_15,(.L_x_1 - triton_poi_fused_convolution_relu_15)
        .other          triton_poi_fused_convolution_relu_15,@"STO_CUDA_ENTRY STV_DEFAULT"
triton_poi_fused_convolution_relu_15:
.text.triton_poi_fused_convolution_relu_15:
[----:B------:R-:W0:Y:S02]  /*0000*/  LDC R1, c[0x0][0x28] ;  /* 0x00000a00ff017b82 */ /* 0x000e240000000800 */
[----:B------:R-:W1:Y:S01]  /*0010*/  S2R R0, SR_TID.X ;  /* 0x0000000000007919 */ /* 0x000e620000002100 */
[----:B------:R-:W2:Y:S01]  /*0020*/  LDC.64 R2, c[0x0][0x210] ;  /* 0x00008400ff027b82 */ /* 0x000ea20000000a00 */
[----:B------:R-:W-:Y:S02]  /*0030*/  CS2R R12, SRZ ;  /* 0x00000000000c7805 */ /* 0x000fe4000001ff00 */
[----:B------:R-:W-:Y:S01]  /*0040*/  CS2R R14, SRZ ;  /* 0x00000000000e7805 */ /* 0x000fe2000001ff00 */
[----:B------:R-:W3:Y:S01]  /*0050*/  S2R R5, SR_CTAID.X ;  /* 0x0000000000057919 */ /* 0x000ee20000002500 */
[----:B------:R-:W-:Y:S02]  /*0060*/  CS2R R16, SRZ ;  /* 0x0000000000107805 */ /* 0x000fe4000001ff00 */
[----:B------:R-:W-:Y:S01]  /*0070*/  CS2R R18, SRZ ;  /* 0x0000000000127805 */ /* 0x000fe2000001ff00 */
[----:B------:R-:W-:Y:S01]  /*0080*/  ULDC.64 UR4, c[0x0][0x208] ;  /* 0x0000820000047ab9 */ /* 0x000fe20000000a00 */
[----:B------:R-:W4:Y:S01]  /*0090*/  LDC.64 R20, c[0x0][0x218] ;  /* 0x00008600ff147b82 */ /* 0x000f220000000a00 */
[----:B-1----:R-:W-:Y:S01]  /*00a0*/  IMAD.SHL.U32 R0, R0, 0x4, RZ ;  /* 0x0000000400007824 */ /* 0x002fe200078e00ff */
[----:B---3--:R-:W-:-:S04]  /*00b0*/  SHF.R.S32.HI R4, RZ, 0x15, R5 ;  /* 0x00000015ff047819 */ /* 0x008fc80000011405 */
[----:B------:R-:W-:Y:S02]  /*00c0*/  LOP3.LUT R0, R0, 0x1fc, RZ, 0xc0, !PT ;  /* 0x000001fc00007812 */ /* 0x000fe400078ec0ff */
[----:B------:R-:W-:-:S03]  /*00d0*/  SGXT R4, R4, 0x1 ;  /* 0x000000010404781a */ /* 0x000fc60000000200 */
[----:B------:R-:W-:-:S04]  /*00e0*/  IMAD R5, R5, 0x400, R0 ;  /* 0x0000040005057824 */ /* 0x000fc800078e0200 */
[C---:B--2---:R-:W-:Y:S01]  /*00f0*/  IMAD.WIDE R2, R5.reuse, 0x4, R2 ;  /* 0x0000000405027825 */ /* 0x044fe200078e0202 */
[----:B------:R-:W-:Y:S02]  /*0100*/  LEA.HI R4, R4, R5, RZ, 0x9 ;  /* 0x0000000504047211 */ /* 0x000fe400078f48ff */
[----:B------:R-:W-:Y:S02]  /*0110*/  ISETP.GE.AND P1, PT, R5, 0x220800, PT ;  /* 0x002208000500780c */ /* 0x000fe40003f26270 */
[----:B------:R-:W-:-:S05]  /*0120*/  LOP3.LUT R4, R4, 0xfffffe00, RZ, 0xc0, !PT ;  /* 0xfffffe0004047812 */ /* 0x000fca00078ec0ff */
[C---:B------:R-:W-:Y:S02]  /*0130*/  IMAD.IADD R7, R5.reuse, 0x1, -R4 ;  /* 0x0000000105077824 */ /* 0x040fe400078e0a04 */
[----:B------:R-:W-:Y:S02]  /*0140*/  VIADD R5, R5, 0x200 ;  /* 0x0000020005057836 */ /* 0x000fe40000000000 */
[----:B----4-:R-:W-:Y:S02]  /*0150*/  IMAD.WIDE R20, R7, 0x4, R20 ;  /* 0x0000000407147825 */ /* 0x010fe400078e0214 */
[----:B------:R-:W2:Y:S01]  /*0160*/  @!P1 LDG.E.128 R12, desc[UR4][R2.64] ;  /* 0x00000004020c9981 */ /* 0x000ea2000c1e1d00 */
[----:B------:R-:W-:-:S03]  /*0170*/  ISETP.GE.AND P0, PT, R5, 0x220800, PT ;  /* 0x002208000500780c */ /* 0x000fc60003f06270 */
[----:B------:R-:W2:Y:S01]  /*0180*/  @!P1 LDG.E.EL.128 R16, desc[UR4][R20.64] ;  /* 0x0000000414109981 */ /* 0x000ea2000c2e1d00 */
[----:B------:R-:W-:Y:S02]  /*0190*/  CS2R R4, SRZ ;  /* 0x0000000000047805 */ /* 0x000fe4000001ff00 */
[----:B------:R-:W-:Y:S02]  /*01a0*/  CS2R R6, SRZ ;  /* 0x0000000000067805 */ /* 0x000fe4000001ff00 */
[----:B------:R-:W-:Y:S02]  /*01b0*/  CS2R R8, SRZ ;  /* 0x0000000000087805 */ /* 0x000fe4000001ff00 */
[----:B------:R-:W-:-:S03]  /*01c0*/  CS2R R10, SRZ ;  /* 0x00000000000a7805 */ /* 0x000fc6000001ff00 */
[----:B------:R-:W3:Y:S04]  /*01d0*/  @!P0 LDG.E.EL.128 R4, desc[UR4][R20.64] ;  /* 0x0000000414048981 */ /* 0x000ee8000c2e1d00 */
[----:B------:R-:W3:Y:S01]  /*01e0*/  @!P0 LDG.E.128 R8, desc[UR4][R2.64+0x800] ;  /* 0x0008000402088981 */ /* 0x000ee2000c1e1d00 */
[----:B--2---:R-:W-:Y:S01]  /*01f0*/  FSETP.GEU.AND P5, PT, R12, -R16, PT ;  /* 0x800000100c00720b */ /* 0x004fe20003fae000 */
[----:B------:R-:W-:Y:S01]  /*0200*/  FADD R12, R16, R12 ;  /* 0x0000000c100c7221 */ /* 0x000fe20000000000 */
[----:B------:R-:W-:Y:S01]  /*0210*/  FSETP.GEU.AND P4, PT, R13, -R17, PT ;  /* 0x800000110d00720b */ /* 0x000fe20003f8e000 */
[----:B------:R-:W-:Y:S01]  /*0220*/  FADD R13, R17, R13 ;  /* 0x0000000d110d7221 */ /* 0x000fe20000000000 */
[----:B------:R-:W-:Y:S01]  /*0230*/  FSETP.GEU.AND P3, PT, R14, -R18, PT ;  /* 0x800000120e00720b */ /* 0x000fe20003f6e000 */
[----:B------:R-:W-:Y:S01]  /*0240*/  FADD R14, R18, R14 ;  /* 0x0000000e120e7221 */ /* 0x000fe20000000000 */
[----:B------:R-:W-:Y:S01]  /*0250*/  FADD R0, R19, R15 ;  /* 0x0000000f13007221 */ /* 0x000fe20000000000 */
[----:B------:R-:W-:-:S02]  /*0260*/  FSETP.GEU.AND P2, PT, R15, -R19, PT ;  /* 0x800000130f00720b */ /* 0x000fc40003f4e000 */
[----:B------:R-:W-:Y:S02]  /*0270*/  SEL R12, R12, RZ, P5 ;  /* 0x000000ff0c0c7207 */ /* 0x000fe40002800000 */
[----:B------:R-:W-:Y:S02]  /*0280*/  SEL R13, R13, RZ, P4 ;  /* 0x000000ff0d0d7207 */ /* 0x000fe40002000000 */
[----:B------:R-:W-:Y:S02]  /*0290*/  SEL R14, R14, RZ, P3 ;  /* 0x000000ff0e0e7207 */ /* 0x000fe40001800000 */
[----:B------:R-:W-:Y:S01]  /*02a0*/  SEL R15, R0, RZ, P2 ;  /* 0x000000ff000f7207 */ /* 0x000fe20001000000 */
[----:B---3--:R-:W-:Y:S01]  /*02b0*/  FADD R0, R7, R11 ;  /* 0x0000000b07007221 */ /* 0x008fe20000000000 */
[----:B------:R-:W-:Y:S01]  /*02c0*/  FSETP.GEU.AND P4, PT, R8, -R4, PT ;  /* 0x800000040800720b */ /* 0x000fe20003f8e000 */
[----:B------:R-:W-:Y:S01]  /*02d0*/  FADD R4, R4, R8 ;  /* 0x0000000804047221 */ /* 0x000fe20000000000 */
[----:B------:R-:W-:Y:S01]  /*02e0*/  FSETP.GEU.AND P3, PT, R9, -R5, PT ;  /* 0x800000050900720b */ /* 0x000fe20003f6e000 */
[----:B------:R1:W-:Y:S01]  /*02f0*/  @!P1 STG.E.128 desc[UR4][R2.64], R12 ;  /* 0x0000000c02009986 */ /* 0x0003e2000c101d04 */
        /* <DEDUP_REMOVED lines=8> */
[----:B------:R-:W-:Y:S06]  /*0380*/  @P0 EXIT ;  /* 0x000000000000094d */ /* 0x000fec0003800000 */
[----:B------:R-:W-:Y:S01]  /*0390*/  STG.E.128 desc[UR4][R2.64+0x800], R4 ;  /* 0x0008000402007986 */ /* 0x000fe2000c101d04 */
[----:B------:R-:W-:Y:S05]  /*03a0*/  EXIT ;  /* 0x000000000000794d */ /* 0x000fea0003800000 */
.L_x_0:
[----:B------:R-:W-:-:S00]  /*03b0*/  BRA `(.L_x_0) ;  /* 0xfffffffc00fc7947 */ /* 0x000fc0000383ffff */
[----:B------:R-:W-:-:S00]  /*03c0*/  NOP ;  /* 0x0000000000007918 */ /* 0x000fc00000000000 */
        /* <DEDUP_REMOVED lines=11> */
.L_x_1:


//--------------------- .nv.constant0.triton_poi_fused_convolution_relu_15 --------------------------
	.section	.nv.constant0.triton_poi_fused_convolution_relu_15,"a",@progbits
	.sectionflags	@""
	.align	4
.nv.constant0.triton_poi_fused_convolution_relu_15:
	.zero		548
